//
// Generated by NVIDIA NVVM Compiler
//
// Compiler Build ID: CL-36424714
// Cuda compilation tools, release 13.0, V13.0.88
// Based on NVVM 20.0.0
//

.version 9.0
.target sm_100
.address_size 64

	// .globl	_Z27warp_affine_bilinear_kernelPhiiiS_iiih12AffineMatrix

.visible .entry _Z27warp_affine_bilinear_kernelPhiiiS_iiih12AffineMatrix(
	.param .u64 .ptr .align 1 _Z27warp_affine_bilinear_kernelPhiiiS_iiih12AffineMatrix_param_0,
	.param .u32 _Z27warp_affine_bilinear_kernelPhiiiS_iiih12AffineMatrix_param_1,
	.param .u32 _Z27warp_affine_bilinear_kernelPhiiiS_iiih12AffineMatrix_param_2,
	.param .u32 _Z27warp_affine_bilinear_kernelPhiiiS_iiih12AffineMatrix_param_3,
	.param .u64 .ptr .align 1 _Z27warp_affine_bilinear_kernelPhiiiS_iiih12AffineMatrix_param_4,
	.param .u32 _Z27warp_affine_bilinear_kernelPhiiiS_iiih12AffineMatrix_param_5,
	.param .u32 _Z27warp_affine_bilinear_kernelPhiiiS_iiih12AffineMatrix_param_6,
	.param .u32 _Z27warp_affine_bilinear_kernelPhiiiS_iiih12AffineMatrix_param_7,
	.param .u8 _Z27warp_affine_bilinear_kernelPhiiiS_iiih12AffineMatrix_param_8,
	.param .align 4 .b8 _Z27warp_affine_bilinear_kernelPhiiiS_iiih12AffineMatrix_param_9[48]
)
{
	.local .align 1 .b8 	__local_depot0[3];
	.reg .b64 	%SP;
	.reg .b64 	%SPL;
	.reg .pred 	%p<18>;
	.reg .b16 	%rs<17>;
	.reg .b32 	%r<34>;
	.reg .b32 	%f<73>;
	.reg .b64 	%rd<47>;

	mov.u64 	%SPL, __local_depot0;
	cvta.local.u64 	%SP, %SPL;
	ld.param.f32 	%f25, [_Z27warp_affine_bilinear_kernelPhiiiS_iiih12AffineMatrix_param_9+44];
	ld.param.f32 	%f24, [_Z27warp_affine_bilinear_kernelPhiiiS_iiih12AffineMatrix_param_9+40];
	ld.param.f32 	%f23, [_Z27warp_affine_bilinear_kernelPhiiiS_iiih12AffineMatrix_param_9+36];
	ld.param.f32 	%f22, [_Z27warp_affine_bilinear_kernelPhiiiS_iiih12AffineMatrix_param_9+32];
	ld.param.f32 	%f21, [_Z27warp_affine_bilinear_kernelPhiiiS_iiih12AffineMatrix_param_9+28];
	ld.param.f32 	%f20, [_Z27warp_affine_bilinear_kernelPhiiiS_iiih12AffineMatrix_param_9+24];
	ld.param.u64 	%rd11, [_Z27warp_affine_bilinear_kernelPhiiiS_iiih12AffineMatrix_param_0];
	ld.param.u32 	%r7, [_Z27warp_affine_bilinear_kernelPhiiiS_iiih12AffineMatrix_param_1];
	ld.param.u32 	%r8, [_Z27warp_affine_bilinear_kernelPhiiiS_iiih12AffineMatrix_param_2];
	ld.param.u32 	%r9, [_Z27warp_affine_bilinear_kernelPhiiiS_iiih12AffineMatrix_param_3];
	ld.param.u64 	%rd12, [_Z27warp_affine_bilinear_kernelPhiiiS_iiih12AffineMatrix_param_4];
	ld.param.u32 	%r10, [_Z27warp_affine_bilinear_kernelPhiiiS_iiih12AffineMatrix_param_5];
	ld.param.u32 	%r11, [_Z27warp_affine_bilinear_kernelPhiiiS_iiih12AffineMatrix_param_6];
	ld.param.u32 	%r12, [_Z27warp_affine_bilinear_kernelPhiiiS_iiih12AffineMatrix_param_7];
	ld.param.u8 	%rs16, [_Z27warp_affine_bilinear_kernelPhiiiS_iiih12AffineMatrix_param_8];
	mov.u32 	%r14, %ntid.x;
	mov.u32 	%r15, %ctaid.x;
	mov.u32 	%r16, %tid.x;
	mad.lo.s32 	%r1, %r14, %r15, %r16;
	mov.u32 	%r17, %ntid.y;
	mov.u32 	%r18, %ctaid.y;
	mov.u32 	%r19, %tid.y;
	mad.lo.s32 	%r20, %r17, %r18, %r19;
	setp.gt.s32 	%p1, %r1, %r11;
	setp.gt.s32 	%p2, %r20, %r12;
	or.pred  	%p3, %p1, %p2;
	@%p3 bra 	$L__BB0_14;
	cvt.rn.f32.u16 	%f70, %rs16;
	cvt.rn.f32.s32 	%f26, %r1;
	cvt.rn.f32.u32 	%f27, %r20;
	mul.f32 	%f28, %f21, %f27;
	fma.rn.f32 	%f29, %f20, %f26, %f28;
	add.f32 	%f2, %f22, %f29;
	mul.f32 	%f30, %f24, %f27;
	fma.rn.f32 	%f31, %f23, %f26, %f30;
	add.f32 	%f3, %f25, %f31;
	setp.geu.f32 	%p4, %f2, 0fBF800000;
	cvt.rn.f32.s32 	%f32, %r8;
	setp.ltu.f32 	%p5, %f2, %f32;
	and.pred  	%p6, %p4, %p5;
	setp.geu.f32 	%p7, %f3, 0fBF800000;
	cvt.rn.f32.s32 	%f33, %r9;
	setp.ltu.f32 	%p8, %f3, %f33;
	and.pred  	%p9, %p7, %p8;
	and.pred  	%p10, %p6, %p9;
	not.pred 	%p11, %p10;
	mov.f32 	%f71, %f70;
	mov.f32 	%f72, %f70;
	@%p11 bra 	$L__BB0_13;
	add.u64 	%rd45, %SP, 0;
	cvta.to.local.u64 	%rd15, %rd45;
	cvt.rmi.f32.f32 	%f34, %f3;
	cvt.rzi.s32.f32 	%r3, %f34;
	cvt.rmi.f32.f32 	%f35, %f2;
	cvt.rzi.s32.f32 	%r4, %f35;
	add.s32 	%r5, %r3, 1;
	add.s32 	%r6, %r4, 1;
	st.local.u8 	[%rd15], %rs16;
	st.local.u8 	[%rd15+1], %rs16;
	st.local.u8 	[%rd15+2], %rs16;
	cvt.rn.f32.s32 	%f36, %r3;
	sub.f32 	%f4, %f3, %f36;
	cvt.rn.f32.s32 	%f37, %r4;
	sub.f32 	%f5, %f2, %f37;
	mov.f32 	%f38, 0f3F800000;
	sub.f32 	%f6, %f38, %f4;
	sub.f32 	%f7, %f38, %f5;
	setp.lt.s32 	%p12, %r3, 0;
	mov.u64 	%rd42, %rd45;
	mov.u64 	%rd43, %rd45;
	@%p12 bra 	$L__BB0_7;
	setp.lt.s32 	%p13, %r4, 0;
	add.u64 	%rd43, %SP, 0;
	mov.u64 	%rd42, %rd43;
	@%p13 bra 	$L__BB0_5;
	mul.lo.s32 	%r21, %r3, %r7;
	cvt.s64.s32 	%rd17, %r21;
	mul.lo.s32 	%r22, %r4, 3;
	cvt.u64.u32 	%rd18, %r22;
	add.s64 	%rd19, %rd17, %rd18;
	add.s64 	%rd42, %rd11, %rd19;
$L__BB0_5:
	setp.ge.s32 	%p14, %r6, %r8;
	@%p14 bra 	$L__BB0_7;
	mul.lo.s32 	%r23, %r3, %r7;
	cvt.s64.s32 	%rd21, %r23;
	mul.lo.s32 	%r24, %r6, 3;
	cvt.s64.s32 	%rd22, %r24;
	add.s64 	%rd23, %rd22, %rd21;
	add.s64 	%rd43, %rd11, %rd23;
$L__BB0_7:
	setp.ge.s32 	%p15, %r5, %r9;
	mov.u64 	%rd46, %rd45;
	@%p15 bra 	$L__BB0_12;
	setp.lt.s32 	%p16, %r4, 0;
	add.u64 	%rd46, %SP, 0;
	mov.u64 	%rd45, %rd46;
	@%p16 bra 	$L__BB0_10;
	mul.lo.s32 	%r25, %r5, %r7;
	cvt.s64.s32 	%rd27, %r25;
	mul.lo.s32 	%r26, %r4, 3;
	cvt.u64.u32 	%rd28, %r26;
	add.s64 	%rd29, %rd27, %rd28;
	add.s64 	%rd45, %rd11, %rd29;
$L__BB0_10:
	setp.ge.s32 	%p17, %r6, %r8;
	@%p17 bra 	$L__BB0_12;
	mul.lo.s32 	%r27, %r5, %r7;
	cvt.s64.s32 	%rd31, %r27;
	mul.lo.s32 	%r28, %r6, 3;
	cvt.s64.s32 	%rd32, %r28;
	add.s64 	%rd33, %rd31, %rd32;
	cvta.to.global.u64 	%rd34, %rd11;
	add.s64 	%rd35, %rd34, %rd33;
	add.s64 	%rd46, %rd11, %rd33;
	ld.global.u8 	%rs16, [%rd35];
$L__BB0_12:
	mul.f32 	%f39, %f6, %f7;
	mul.f32 	%f40, %f5, %f6;
	mul.f32 	%f41, %f4, %f7;
	mul.f32 	%f42, %f4, %f5;
	ld.u8 	%rs4, [%rd42];
	cvt.rn.f32.u16 	%f43, %rs4;
	ld.u8 	%rs5, [%rd43];
	cvt.rn.f32.u16 	%f44, %rs5;
	mul.f32 	%f45, %f40, %f44;
	fma.rn.f32 	%f46, %f39, %f43, %f45;
	ld.u8 	%rs6, [%rd45];
	cvt.rn.f32.u16 	%f47, %rs6;
	fma.rn.f32 	%f48, %f41, %f47, %f46;
	cvt.rn.f32.u16 	%f49, %rs16;
	fma.rn.f32 	%f50, %f42, %f49, %f48;
	add.f32 	%f51, %f50, 0f3F000000;
	cvt.rmi.f32.f32 	%f70, %f51;
	ld.u8 	%rs8, [%rd42+1];
	cvt.rn.f32.u16 	%f52, %rs8;
	ld.u8 	%rs9, [%rd43+1];
	cvt.rn.f32.u16 	%f53, %rs9;
	mul.f32 	%f54, %f40, %f53;
	fma.rn.f32 	%f55, %f39, %f52, %f54;
	ld.u8 	%rs10, [%rd45+1];
	cvt.rn.f32.u16 	%f56, %rs10;
	fma.rn.f32 	%f57, %f41, %f56, %f55;
	ld.u8 	%rs11, [%rd46+1];
	cvt.rn.f32.u16 	%f58, %rs11;
	fma.rn.f32 	%f59, %f42, %f58, %f57;
	add.f32 	%f60, %f59, 0f3F000000;
	cvt.rmi.f32.f32 	%f71, %f60;
	ld.u8 	%rs12, [%rd42+2];
	cvt.rn.f32.u16 	%f61, %rs12;
	ld.u8 	%rs13, [%rd43+2];
	cvt.rn.f32.u16 	%f62, %rs13;
	mul.f32 	%f63, %f40, %f62;
	fma.rn.f32 	%f64, %f39, %f61, %f63;
	ld.u8 	%rs14, [%rd45+2];
	cvt.rn.f32.u16 	%f65, %rs14;
	fma.rn.f32 	%f66, %f41, %f65, %f64;
	ld.u8 	%rs15, [%rd46+2];
	cvt.rn.f32.u16 	%f67, %rs15;
	fma.rn.f32 	%f68, %f42, %f67, %f66;
	add.f32 	%f69, %f68, 0f3F000000;
	cvt.rmi.f32.f32 	%f72, %f69;
$L__BB0_13:
	mul.lo.s32 	%r29, %r10, %r20;
	cvt.s64.s32 	%rd36, %r29;
	mul.lo.s32 	%r30, %r1, 3;
	cvt.s64.s32 	%rd37, %r30;
	add.s64 	%rd38, %rd36, %rd37;
	cvta.to.global.u64 	%rd39, %rd12;
	add.s64 	%rd40, %rd39, %rd38;
	cvt.rzi.u32.f32 	%r31, %f70;
	cvt.rzi.u32.f32 	%r32, %f71;
	st.global.u8 	[%rd40+2], %r31;
	st.global.u8 	[%rd40+1], %r32;
	cvt.rzi.u32.f32 	%r33, %f72;
	st.global.u8 	[%rd40], %r33;
$L__BB0_14:
	ret;

}


// ===== COMPILED SASS (sm_100) =====

	.target	sm_100

	.elftype	@"ET_EXEC"


//--------------------- .note.nv.tkinfo           --------------------------
	.section	.note.nv.tkinfo,"",@"SHT_NOTE"
	.sectionflags	@"SHF_NOTE_NV_TKINFO"
	.tkinfo
        /*0018*/ 	.word	0x00000002
        /*0030*/ 	.string	""
        /*0030*/ 	.string	"ptxas"
        /*0030*/ 	.string	"Cuda compilation tools, release 13.0, V13.0.88"
        /*0030*/ 	.string	"Build cuda_13.0.r13.0/compiler.36424714_0"
        /*0030*/ 	.string	"-arch sm_100 -m 64 "



//--------------------- .note.nv.cuinfo           --------------------------
	.section	.note.nv.cuinfo,"",@"SHT_NOTE"
	.sectionflags	@"SHF_NOTE_NV_CUINFO"
        /*0018*/ 	.short	0x0002
        /*001a*/ 	.short	0x0064
        /*001c*/ 	.short	0x0082
	.zero		2


//--------------------- .nv.info                  --------------------------
	.section	.nv.info,"",@"SHT_CUDA_INFO"
	.align	4


	//----- nvinfo : EIATTR_REGCOUNT
	.align		4
        /*0000*/ 	.byte	0x04, 0x2f
        /*0002*/ 	.short	(.L_1 - .L_0)
	.align		4
.L_0:
        /*0004*/ 	.word	index@(_Z27warp_affine_bilinear_kernelPhiiiS_iiih12AffineMatrix)
        /*0008*/ 	.word	0x0000001e


	//----- nvinfo : EIATTR_FRAME_SIZE
	.align		4
.L_1:
        /*000c*/ 	.byte	0x04, 0x11
        /*000e*/ 	.short	(.L_3 - .L_2)
	.align		4
.L_2:
        /*0010*/ 	.word	index@(_Z27warp_affine_bilinear_kernelPhiiiS_iiih12AffineMatrix)
        /*0014*/ 	.word	0x00000008


	//----- nvinfo : EIATTR_MIN_STACK_SIZE
	.align		4
.L_3:
        /*0018*/ 	.byte	0x04, 0x12
        /*001a*/ 	.short	(.L_5 - .L_4)
	.align		4
.L_4:
        /*001c*/ 	.word	index@(_Z27warp_affine_bilinear_kernelPhiiiS_iiih12AffineMatrix)
        /*0020*/ 	.word	0x00000008
.L_5:


//--------------------- .nv.compat                --------------------------
	.section	.nv.compat,"",@"SHT_CUDA_COMPAT_INFO"
	.align	4
        /*0000*/ 	.byte	0x02, 0x09, 0x00, 0x00, 0x02, 0x02, 0x01, 0x00, 0x02, 0x05, 0x05, 0x00, 0x03, 0x07, 0x01, 0x01
        /*0010*/ 	.byte	0x02, 0x03, 0x00, 0x00, 0x02, 0x06, 0x01, 0x00, 0x04, 0x0b, 0x08, 0x00, 0x09, 0x00, 0x00, 0x00
        /*0020*/ 	.byte	0x00, 0x00, 0x00, 0x00


//--------------------- .nv.info._Z27warp_affine_bilinear_kernelPhiiiS_iiih12AffineMatrix --------------------------
	.section	.nv.info._Z27warp_affine_bilinear_kernelPhiiiS_iiih12AffineMatrix,"",@"SHT_CUDA_INFO"
	.sectionflags	@""
	.align	4


	//----- nvinfo : EIATTR_CUDA_API_VERSION
	.align		4
        /*0000*/ 	.byte	0x04, 0x37
        /*0002*/ 	.short	(.L_7 - .L_6)
.L_6:
        /*0004*/ 	.word	0x00000082


	//----- nvinfo : EIATTR_KPARAM_INFO
	.align		4
.L_7:
        /*0008*/ 	.byte	0x04, 0x17
        /*000a*/ 	.short	(.L_9 - .L_8)
.L_8:
        /*000c*/ 	.word	0x00000000
        /*0010*/ 	.short	0x0009
        /*0012*/ 	.short	0x0030
        /*0014*/ 	.byte	0x00, 0xf0, 0xc1, 0x00


	//----- nvinfo : EIATTR_KPARAM_INFO
	.align		4
.L_9:
        /*0018*/ 	.byte	0x04, 0x17
        /*001a*/ 	.short	(.L_11 - .L_10)
.L_10:
        /*001c*/ 	.word	0x00000000
        /*0020*/ 	.short	0x0008
        /*0022*/ 	.short	0x002c
        /*0024*/ 	.byte	0x00, 0xf0, 0x05, 0x00


	//----- nvinfo : EIATTR_KPARAM_INFO
	.align		4
.L_11:
        /*0028*/ 	.byte	0x04, 0x17
        /*002a*/ 	.short	(.L_13 - .L_12)
.L_12:
        /*002c*/ 	.word	0x00000000
        /*0030*/ 	.short	0x0007
        /*0032*/ 	.short	0x0028
        /*0034*/ 	.byte	0x00, 0xf0, 0x11, 0x00


	//----- nvinfo : EIATTR_KPARAM_INFO
	.align		4
.L_13:
        /*0038*/ 	.byte	0x04, 0x17
        /*003a*/ 	.short	(.L_15 - .L_14)
.L_14:
        /*003c*/ 	.word	0x00000000
        /*0040*/ 	.short	0x0006
        /*0042*/ 	.short	0x0024
        /*0044*/ 	.byte	0x00, 0xf0, 0x11, 0x00


	//----- nvinfo : EIATTR_KPARAM_INFO
	.align		4
.L_15:
        /*0048*/ 	.byte	0x04, 0x17
        /*004a*/ 	.short	(.L_17 - .L_16)
.L_16:
        /*004c*/ 	.word	0x00000000
        /*0050*/ 	.short	0x0005
        /*0052*/ 	.short	0x0020
        /*0054*/ 	.byte	0x00, 0xf0, 0x11, 0x00


	//----- nvinfo : EIATTR_KPARAM_INFO
	.align		4
.L_17:
        /*0058*/ 	.byte	0x04, 0x17
        /*005a*/ 	.short	(.L_19 - .L_18)
.L_18:
        /*005c*/ 	.word	0x00000000
        /*0060*/ 	.short	0x0004
        /*0062*/ 	.short	0x0018
        /*0064*/ 	.byte	0x00, 0xf5, 0x21, 0x00


	//----- nvinfo : EIATTR_KPARAM_INFO
	.align		4
.L_19:
        /*0068*/ 	.byte	0x04, 0x17
        /*006a*/ 	.short	(.L_21 - .L_20)
.L_20:
        /*006c*/ 	.word	0x00000000
        /*0070*/ 	.short	0x0003
        /*0072*/ 	.short	0x0010
        /*0074*/ 	.byte	0x00, 0xf0, 0x11, 0x00


	//----- nvinfo : EIATTR_KPARAM_INFO
	.align		4
.L_21:
        /*0078*/ 	.byte	0x04, 0x17
        /*007a*/ 	.short	(.L_23 - .L_22)
.L_22:
        /*007c*/ 	.word	0x00000000
        /*0080*/ 	.short	0x0002
        /*0082*/ 	.short	0x000c
        /*0084*/ 	.byte	0x00, 0xf0, 0x11, 0x00


	//----- nvinfo : EIATTR_KPARAM_INFO
	.align		4
.L_23:
        /*0088*/ 	.byte	0x04, 0x17
        /*008a*/ 	.short	(.L_25 - .L_24)
.L_24:
        /*008c*/ 	.word	0x00000000
        /*0090*/ 	.short	0x0001
        /*0092*/ 	.short	0x0008
        /*0094*/ 	.byte	0x00, 0xf0, 0x11, 0x00


	//----- nvinfo : EIATTR_KPARAM_INFO
	.align		4
.L_25:
        /*0098*/ 	.byte	0x04, 0x17
        /*009a*/ 	.short	(.L_27 - .L_26)
.L_26:
        /*009c*/ 	.word	0x00000000
        /*00a0*/ 	.short	0x0000
        /*00a2*/ 	.short	0x0000
        /*00a4*/ 	.byte	0x00, 0xf5, 0x21, 0x00


	//----- nvinfo : EIATTR_SPARSE_MMA_MASK
	.align		4
.L_27:
        /*00a8*/ 	.byte	0x03, 0x50
        /*00aa*/ 	.short	0x0000


	//----- nvinfo : EIATTR_MAXREG_COUNT
	.align		4
        /*00ac*/ 	.byte	0x03, 0x1b
        /*00ae*/ 	.short	0x00ff


	//----- nvinfo : EIATTR_MERCURY_ISA_VERSION
	.align		4
        /*00b0*/ 	.byte	0x03, 0x5f
        /*00b2*/ 	.short	0x0101


	//----- nvinfo : EIATTR_VRC_CTA_INIT_COUNT
	.align		4
        /*00b4*/ 	.byte	0x02, 0x4a
	.zero		1
	.zero		1


	//----- nvinfo : EIATTR_EXIT_INSTR_OFFSETS
	.align		4
        /*00b8*/ 	.byte	0x04, 0x1c
        /*00ba*/ 	.short	(.L_29 - .L_28)


	//   ....[0]....
.L_28:
        /*00bc*/ 	.word	0x00000120


	//   ....[1]....
        /*00c0*/ 	.word	0x00000b30


	//----- nvinfo : EIATTR_CRS_STACK_SIZE
	.align		4
.L_29:
        /*00c4*/ 	.byte	0x04, 0x1e
        /*00c6*/ 	.short	(.L_31 - .L_30)
.L_30:
        /*00c8*/ 	.word	0x00000000


	//----- nvinfo : EIATTR_CBANK_PARAM_SIZE
	.align		4
.L_31:
        /*00cc*/ 	.byte	0x03, 0x19
        /*00ce*/ 	.short	0x0060


	//----- nvinfo : EIATTR_PARAM_CBANK
	.align		4
        /*00d0*/ 	.byte	0x04, 0x0a
        /*00d2*/ 	.short	(.L_33 - .L_32)
	.align		4
.L_32:
        /*00d4*/ 	.word	index@(.nv.constant0._Z27warp_affine_bilinear_kernelPhiiiS_iiih12AffineMatrix)
        /*00d8*/ 	.short	0x0380
        /*00da*/ 	.short	0x0060


	//----- nvinfo : EIATTR_SW_WAR
	.align		4
.L_33:
        /*00dc*/ 	.byte	0x04, 0x36
        /*00de*/ 	.short	(.L_35 - .L_34)
.L_34:
        /*00e0*/ 	.word	0x00000008
.L_35:


//--------------------- .nv.callgraph             --------------------------
	.section	.nv.callgraph,"",@"SHT_CUDA_CALLGRAPH"
	.align	4
	.sectionentsize	8
	.align		4
        /*0000*/ 	.word	0x00000000
	.align		4
        /*0004*/ 	.word	0xffffffff
	.align		4
        /*0008*/ 	.word	0x00000000
	.align		4
        /*000c*/ 	.word	0xfffffffe
	.align		4
        /*0010*/ 	.word	0x00000000
	.align		4
        /*0014*/ 	.word	0xfffffffd
	.align		4
        /*0018*/ 	.word	0x00000000
	.align		4
        /*001c*/ 	.word	0xfffffffc


//--------------------- .text._Z27warp_affine_bilinear_kernelPhiiiS_iiih12AffineMatrix --------------------------
	.section	.text._Z27warp_affine_bilinear_kernelPhiiiS_iiih12AffineMatrix,"ax",@progbits
	.align	128
        .global         _Z27warp_affine_bilinear_kernelPhiiiS_iiih12AffineMatrix
        .type           _Z27warp_affine_bilinear_kernelPhiiiS_iiih12AffineMatrix,@function
        .size           _Z27warp_affine_bilinear_kernelPhiiiS_iiih12AffineMatrix,(.L_x_7 - _Z27warp_affine_bilinear_kernelPhiiiS_iiih12AffineMatrix)
        .other          _Z27warp_affine_bilinear_kernelPhiiiS_iiih12AffineMatrix,@"STO_CUDA_ENTRY STV_DEFAULT"
_Z27warp_affine_bilinear_kernelPhiiiS_iiih12AffineMatrix:
.text._Z27warp_affine_bilinear_kernelPhiiiS_iiih12AffineMatrix:
[----:B------:R-:W0:Y:S01]  /*0000*/  LDC R1, c[0x0][0x37c] ;  /* 0x0000df00ff017b82 */ /* 0x000e220000000800 */
[----:B------:R-:W1:Y:S01]  /*0010*/  S2R R8, SR_CTAID.Y ;  /* 0x0000000000087919 */ /* 0x000e620000002600 */
[----:B------:R-:W2:Y:S01]  /*0020*/  LDCU UR5, c[0x0][0x2fc] ;  /* 0x00005f80ff0577ac */ /* 0x000ea20008000800 */
[----:B0-----:R-:W-:Y:S01]  /*0030*/  VIADD R1, R1, 0xfffffff8 ;  /* 0xfffffff801017836 */ /* 0x001fe20000000000 */
[----:B------:R-:W1:Y:S01]  /*0040*/  S2R R5, SR_TID.Y ;  /* 0x0000000000057919 */ /* 0x000e620000002200 */
[----:B------:R-:W0:Y:S01]  /*0050*/  LDCU UR6, c[0x0][0x360] ;  /* 0x00006c00ff0677ac */ /* 0x000e220008000800 */
[----:B------:R-:W0:Y:S01]  /*0060*/  S2R R0, SR_CTAID.X ;  /* 0x0000000000007919 */ /* 0x000e220000002500 */
[----:B------:R-:W1:Y:S01]  /*0070*/  LDCU UR7, c[0x0][0x364] ;  /* 0x00006c80ff0777ac */ /* 0x000e620008000800 */
[----:B------:R-:W0:Y:S01]  /*0080*/  S2R R3, SR_TID.X ;  /* 0x0000000000037919 */ /* 0x000e220000002100 */
[----:B------:R-:W3:Y:S01]  /*0090*/  LDCU UR8, c[0x0][0x3a8] ;  /* 0x00007500ff0877ac */ /* 0x000ee20008000800 */
[----:B------:R-:W4:Y:S01]  /*00a0*/  LDCU UR9, c[0x0][0x3a4] ;  /* 0x00007480ff0977ac */ /* 0x000f220008000800 */
[----:B------:R-:W5:Y:S01]  /*00b0*/  LDCU UR4, c[0x0][0x2f8] ;  /* 0x00005f00ff0477ac */ /* 0x000f620008000800 */
[----:B-1----:R-:W-:Y:S01]  /*00c0*/  IMAD R8, R8, UR7, R5 ;  /* 0x0000000708087c24 */ /* 0x002fe2000f8e0205 */
[----:B-----5:R-:W-:-:S04]  /*00d0*/  IADD3 R17, P1, PT, R1, UR4, RZ ;  /* 0x0000000401117c10 */ /* 0x020fc8000ff3e0ff */
[----:B---3--:R-:W-:Y:S01]  /*00e0*/  ISETP.GT.AND P0, PT, R8, UR8, PT ;  /* 0x0000000808007c0c */ /* 0x008fe2000bf04270 */
[----:B0-----:R-:W-:Y:S02]  /*00f0*/  IMAD R0, R0, UR6, R3 ;  /* 0x0000000600007c24 */ /* 0x001fe4000f8e0203 */
[----:B--2---:R-:W-:-:S03]  /*0100*/  IMAD.X R16, RZ, RZ, UR5, P1 ;  /* 0x00000005ff107e24 */ /* 0x004fc600088e06ff */
[----:B----4-:R-:W-:-:S13]  /*0110*/  ISETP.GT.OR P0, PT, R0, UR9, P0 ;  /* 0x0000000900007c0c */ /* 0x010fda0008704670 */
[----:B------:R-:W-:Y:S05]  /*0120*/  @P0 EXIT ;  /* 0x000000000000094d */ /* 0x000fea0003800000 */
[----:B------:R-:W0:Y:S01]  /*0130*/  LDCU.64 UR6, c[0x0][0x3c8] ;  /* 0x00007900ff0677ac */ /* 0x000e220008000a00 */
[----:B------:R-:W-:Y:S01]  /*0140*/  I2FP.F32.U32 R3, R8 ;  /* 0x0000000800037245 */ /* 0x000fe20000201000 */
[----:B------:R-:W-:Y:S01]  /*0150*/  BSSY.RECONVERGENT B0, `(.L_x_0) ;  /* 0x000008f000007945 */ /* 0x000fe20003800200 */
[----:B------:R-:W-:Y:S01]  /*0160*/  I2FP.F32.S32 R2, R0 ;  /* 0x0000000000027245 */ /* 0x000fe20000201400 */
[----:B------:R-:W1:Y:S01]  /*0170*/  LDCU.128 UR8, c[0x0][0x3d0] ;  /* 0x00007a00ff0877ac */ /* 0x000e620008000c00 */
[----:B------:R-:W2:Y:S01]  /*0180*/  LDCU UR12, c[0x0][0x38c] ;  /* 0x00007180ff0c77ac */ /* 0x000ea20008000800 */
[----:B------:R-:W3:Y:S01]  /*0190*/  LDCU UR13, c[0x0][0x390] ;  /* 0x00007200ff0d77ac */ /* 0x000ee20008000800 */
[----:B------:R-:W4:Y:S01]  /*01a0*/  LDCU.U8 UR5, c[0x0][0x3ac] ;  /* 0x00007580ff0577ac */ /* 0x000f220008000000 */
[C---:B0-----:R-:W-:Y:S01]  /*01b0*/  FMUL R5, R3.reuse, UR7 ;  /* 0x0000000703057c20 */ /* 0x041fe20008400000 */
[----:B-1----:R-:W-:-:S03]  /*01c0*/  FMUL R3, R3, UR10 ;  /* 0x0000000a03037c20 */ /* 0x002fc60008400000 */
[C---:B------:R-:W-:Y:S01]  /*01d0*/  FFMA R5, R2.reuse, UR6, R5 ;  /* 0x0000000602057c23 */ /* 0x040fe20008000005 */
[----:B------:R-:W0:Y:S01]  /*01e0*/  LDCU.64 UR6, c[0x0][0x358] ;  /* 0x00006b00ff0677ac */ /* 0x000e220008000a00 */
[----:B------:R-:W-:Y:S02]  /*01f0*/  FFMA R3, R2, UR9, R3 ;  /* 0x0000000902037c23 */ /* 0x000fe40008000003 */
[----:B------:R-:W-:Y:S01]  /*0200*/  FADD R2, R5, UR8 ;  /* 0x0000000805027e21 */ /* 0x000fe20008000000 */
[----:B--2---:R-:W-:Y:S01]  /*0210*/  I2FP.F32.S32 R5, UR12 ;  /* 0x0000000c00057c45 */ /* 0x004fe20008201400 */
[----:B------:R-:W-:Y:S01]  /*0220*/  FADD R3, R3, UR11 ;  /* 0x0000000b03037e21 */ /* 0x000fe20008000000 */
[----:B---3--:R-:W-:Y:S02]  /*0230*/  I2FP.F32.S32 R4, UR13 ;  /* 0x0000000d00047c45 */ /* 0x008fe40008201400 */
[----:B------:R-:W-:Y:S02]  /*0240*/  FSETP.GE.AND P0, PT, R2, R5, PT ;  /* 0x000000050200720b */ /* 0x000fe40003f06000 */
[----:B------:R-:W-:-:S02]  /*0250*/  FSETP.GE.AND P1, PT, R3, R4, PT ;  /* 0x000000040300720b */ /* 0x000fc40003f26000 */
[----:B----4-:R-:W-:Y:S02]  /*0260*/  MOV R9, UR5 ;  /* 0x0000000500097c02 */ /* 0x010fe40008000f00 */
[----:B------:R-:W-:Y:S02]  /*0270*/  FSETP.GEU.AND P0, PT, R2, -1, !P0 ;  /* 0xbf8000000200780b */ /* 0x000fe4000470e000 */
[----:B------:R-:W-:Y:S01]  /*0280*/  FSETP.GEU.AND P1, PT, R3, -1, !P1 ;  /* 0xbf8000000300780b */ /* 0x000fe20004f2e000 */
[----:B------:R-:W1:Y:S03]  /*0290*/  I2F.U16 R6, R9 ;  /* 0x0000000900067306 */ /* 0x000e660000101000 */
[----:B------:R-:W-:Y:S01]  /*02a0*/  PLOP3.LUT P0, PT, P0, P1, PT, 0x80, 0x8 ;  /* 0x000000000008781c */ /* 0x000fe20000703070 */
[--C-:B-1----:R-:W-:Y:S02]  /*02b0*/  IMAD.MOV.U32 R4, RZ, RZ, R6.reuse ;  /* 0x000000ffff047224 */ /* 0x102fe400078e0006 */
[----:B------:R-:W-:-:S10]  /*02c0*/  IMAD.MOV.U32 R5, RZ, RZ, R6 ;  /* 0x000000ffff057224 */ /* 0x000fd400078e0006 */
[----:B0-----:R-:W-:Y:S05]  /*02d0*/  @!P0 BRA `(.L_x_1) ;  /* 0x0000000400d88947 */ /* 0x001fea0003800000 */
[----:B------:R-:W0:Y:S01]  /*02e0*/  F2I.FLOOR.NTZ R12, R3 ;  /* 0x00000003000c7305 */ /* 0x000e220000207100 */
[----:B------:R-:W-:Y:S01]  /*02f0*/  IADD3 R18, PT, PT, R17, -UR4, RZ ;  /* 0x8000000411127c10 */ /* 0x000fe2000fffe0ff */
[----:B------:R-:W-:Y:S01]  /*0300*/  BSSY.RECONVERGENT B1, `(.L_x_2) ;  /* 0x0000025000017945 */ /* 0x000fe20003800200 */
[--C-:B------:R-:W-:Y:S01]  /*0310*/  IMAD.MOV.U32 R6, RZ, RZ, R17.reuse ;  /* 0x000000ffff067224 */ /* 0x100fe200078e0011 */
[----:B------:R-:W-:Y:S01]  /*0320*/  MOV R7, R16 ;  /* 0x0000001000077202 */ /* 0x000fe20000000f00 */
[----:B------:R-:W-:Y:S01]  /*0330*/  IMAD.MOV.U32 R14, RZ, RZ, R17 ;  /* 0x000000ffff0e7224 */ /* 0x000fe200078e0011 */
[----:B------:R1:W-:Y:S01]  /*0340*/  STL.U8 [R18], R9 ;  /* 0x0000000912007387 */ /* 0x0003e20000100000 */
[----:B------:R-:W-:Y:S01]  /*0350*/  IMAD.MOV.U32 R15, RZ, RZ, R16 ;  /* 0x000000ffff0f7224 */ /* 0x000fe200078e0010 */
[----:B------:R-:W2:Y:S02]  /*0360*/  F2I.FLOOR.NTZ R5, R2 ;  /* 0x0000000200057305 */ /* 0x000ea40000207100 */
[----:B------:R1:W-:Y:S04]  /*0370*/  STL.U8 [R18+0x1], R9 ;  /* 0x0000010912007387 */ /* 0x0003e80000100000 */
[----:B------:R1:W-:Y:S01]  /*0380*/  STL.U8 [R18+0x2], R9 ;  /* 0x0000020912007387 */ /* 0x0003e20000100000 */
[C---:B0-----:R-:W-:Y:S01]  /*0390*/  ISETP.GE.AND P1, PT, R12.reuse, RZ, PT ;  /* 0x000000ff0c00720c */ /* 0x041fe20003f26270 */
[----:B------:R-:W-:Y:S01]  /*03a0*/  VIADD R4, R12, 0x1 ;  /* 0x000000010c047836 */ /* 0x000fe20000000000 */
[----:B------:R-:W-:-:S04]  /*03b0*/  I2FP.F32.S32 R10, R12 ;  /* 0x0000000c000a7245 */ /* 0x000fc80000201400 */
[----:B------:R-:W-:Y:S01]  /*03c0*/  ISETP.GE.AND P0, PT, R4, UR13, PT ;  /* 0x0000000d04007c0c */ /* 0x000fe2000bf06270 */
[----:B------:R-:W-:Y:S01]  /*03d0*/  FADD R10, R3, -R10 ;  /* 0x8000000a030a7221 */ /* 0x000fe20000000000 */
[----:B--2---:R-:W-:Y:S02]  /*03e0*/  I2FP.F32.S32 R11, R5 ;  /* 0x00000005000b7245 */ /* 0x004fe40000201400 */
[----:B------:R-:W-:-:S03]  /*03f0*/  IADD3 R19, PT, PT, R5, 0x1, RZ ;  /* 0x0000000105137810 */ /* 0x000fc60007ffe0ff */
[----:B------:R-:W-:Y:S01]  /*0400*/  FADD R11, R2, -R11 ;  /* 0x8000000b020b7221 */ /* 0x000fe20000000000 */
[----:B-1----:R-:W-:Y:S06]  /*0410*/  @!P1 BRA `(.L_x_3) ;  /* 0x00000000004c9947 */ /* 0x002fec0003800000 */
[----:B------:R-:W-:Y:S02]  /*0420*/  ISETP.GE.AND P1, PT, R5, RZ, PT ;  /* 0x000000ff0500720c */ /* 0x000fe40003f26270 */
[----:B------:R-:W-:-:S11]  /*0430*/  ISETP.GE.AND P2, PT, R19, UR12, PT ;  /* 0x0000000c13007c0c */ /* 0x000fd6000bf46270 */
[----:B------:R-:W0:Y:S01]  /*0440*/  @P1 LDC R13, c[0x0][0x388] ;  /* 0x0000e200ff0d1b82 */ /* 0x000e220000000800 */
[----:B------:R-:W-:-:S07]  /*0450*/  @P1 IMAD R18, R5, 0x3, RZ ;  /* 0x0000000305121824 */ /* 0x000fce00078e02ff */
[----:B------:R-:W1:Y:S01]  /*0460*/  @P1 LDC.64 R2, c[0x0][0x380] ;  /* 0x0000e000ff021b82 */ /* 0x000e620000000a00 */
[----:B0-----:R-:W-:-:S05]  /*0470*/  @P1 IMAD R13, R12, R13, RZ ;  /* 0x0000000d0c0d1224 */ /* 0x001fca00078e02ff */
[----:B-1----:R-:W-:Y:S02]  /*0480*/  @P1 IADD3 R6, P3, P4, R13, R2, R18 ;  /* 0x000000020d061210 */ /* 0x002fe40007c7e012 */
[----:B------:R-:W-:-:S04]  /*0490*/  @P1 SHF.R.S32.HI R2, RZ, 0x1f, R13 ;  /* 0x0000001fff021819 */ /* 0x000fc8000001140d */
[----:B------:R-:W-:Y:S01]  /*04a0*/  @P1 IADD3.X R7, PT, PT, R2, R3, RZ, P3, P4 ;  /* 0x0000000302071210 */ /* 0x000fe20001fe84ff */
[----:B------:R-:W-:Y:S06]  /*04b0*/  @P2 BRA `(.L_x_3) ;  /* 0x0000000000242947 */ /* 0x000fec0003800000 */
[----:B------:R-:W0:Y:S01]  /*04c0*/  LDCU UR5, c[0x0][0x388] ;  /* 0x00007100ff0577ac */ /* 0x000e220008000800 */
[----:B------:R-:W-:Y:S01]  /*04d0*/  IMAD.MOV.U32 R2, RZ, RZ, 0x3 ;  /* 0x00000003ff027424 */ /* 0x000fe200078e00ff */
[----:B------:R-:W1:Y:S03]  /*04e0*/  LDCU.64 UR8, c[0x0][0x380] ;  /* 0x00007000ff0877ac */ /* 0x000e660008000a00 */
[----:B------:R-:W-:Y:S02]  /*04f0*/  IMAD R2, R5, R2, 0x3 ;  /* 0x0000000305027424 */ /* 0x000fe400078e0202 */
[----:B0-----:R-:W-:-:S05]  /*0500*/  IMAD R3, R12, UR5, RZ ;  /* 0x000000050c037c24 */ /* 0x001fca000f8e02ff */
[--C-:B-1----:R-:W-:Y:S02]  /*0510*/  IADD3 R14, P1, P2, R2, UR8, R3.reuse ;  /* 0x00000008020e7c10 */ /* 0x102fe4000fa3e003 */
[----:B------:R-:W-:Y:S02]  /*0520*/  SHF.R.S32.HI R3, RZ, 0x1f, R3 ;  /* 0x0000001fff037819 */ /* 0x000fe40000011403 */
[----:B------:R-:W-:-:S04]  /*0530*/  SHF.R.S32.HI R2, RZ, 0x1f, R2 ;  /* 0x0000001fff027819 */ /* 0x000fc80000011402 */
[----:B------:R-:W-:-:S07]  /*0540*/  IADD3.X R15, PT, PT, R2, UR9, R3, P1, P2 ;  /* 0x00000009020f7c10 */ /* 0x000fce0008fe4403 */
.L_x_3:
[----:B------:R-:W-:Y:S05]  /*0550*/  BSYNC.RECONVERGENT B1 ;  /* 0x0000000000017941 */ /* 0x000fea0003800200 */
.L_x_2:
[----:B------:R-:W-:Y:S01]  /*0560*/  BSSY.RECONVERGENT B1, `(.L_x_4) ;  /* 0x000001a000017945 */ /* 0x000fe20003800200 */
[----:B------:R-:W-:Y:S01]  /*0570*/  IMAD.MOV.U32 R12, RZ, RZ, R17 ;  /* 0x000000ffff0c7224 */ /* 0x000fe200078e0011 */
[----:B------:R-:W-:Y:S02]  /*0580*/  MOV R13, R16 ;  /* 0x00000010000d7202 */ /* 0x000fe40000000f00 */
[----:B------:R-:W-:Y:S05]  /*0590*/  @P0 BRA `(.L_x_5) ;  /* 0x0000000000580947 */ /* 0x000fea0003800000 */
[----:B------:R-:W-:-:S13]  /*05a0*/  ISETP.GE.AND P1, PT, R19, UR12, PT ;  /* 0x0000000c13007c0c */ /* 0x000fda000bf26270 */
[----:B------:R-:W0:Y:S01]  /*05b0*/  @!P1 LDC R13, c[0x0][0x388] ;  /* 0x0000e200ff0d9b82 */ /* 0x000e220000000800 */
[----:B------:R-:W-:Y:S01]  /*05c0*/  @!P1 IMAD.MOV.U32 R12, RZ, RZ, 0x3 ;  /* 0x00000003ff0c9424 */ /* 0x000fe200078e00ff */
[----:B------:R-:W-:-:S03]  /*05d0*/  ISETP.GE.AND P2, PT, R5, RZ, PT ;  /* 0x000000ff0500720c */ /* 0x000fc60003f46270 */
[----:B------:R-:W-:Y:S01]  /*05e0*/  @!P1 IMAD R20, R5, R12, 0x3 ;  /* 0x0000000305149424 */ /* 0x000fe200078e020c */
[----:B------:R-:W-:Y:S02]  /*05f0*/  MOV R12, R17 ;  /* 0x00000011000c7202 */ /* 0x000fe40000000f00 */
[----:B------:R-:W1:Y:S01]  /*0600*/  @!P1 LDC.64 R2, c[0x0][0x380] ;  /* 0x0000e000ff029b82 */ /* 0x000e620000000a00 */
[----:B0-----:R-:W-:-:S05]  /*0610*/  @!P1 IMAD R13, R4, R13, RZ ;  /* 0x0000000d040d9224 */ /* 0x001fca00078e02ff */
[----:B------:R-:W-:Y:S02]  /*0620*/  @!P1 SHF.R.S32.HI R18, RZ, 0x1f, R13 ;  /* 0x0000001fff129819 */ /* 0x000fe4000001140d */
[----:B------:R-:W-:Y:S01]  /*0630*/  @!P1 IADD3 R19, P0, PT, R20, R13, RZ ;  /* 0x0000000d14139210 */ /* 0x000fe20007f1e0ff */
[----:B------:R-:W-:-:S03]  /*0640*/  IMAD.MOV.U32 R13, RZ, RZ, R16 ;  /* 0x000000ffff0d7224 */ /* 0x000fc600078e0010 */
[----:B------:R-:W-:Y:S02]  /*0650*/  @!P1 LEA.HI.X.SX32 R18, R20, R18, 0x1, P0 ;  /* 0x0000001214129211 */ /* 0x000fe400000f0eff */
[----:B-1----:R-:W-:Y:S02]  /*0660*/  @!P1 IADD3 R12, P0, PT, R19, R2, RZ ;  /* 0x00000002130c9210 */ /* 0x002fe40007f1e0ff */
[----:B------:R-:W0:Y:S02]  /*0670*/  @P2 LDC R19, c[0x0][0x388] ;  /* 0x0000e200ff132b82 */ /* 0x000e240000000800 */
[----:B------:R-:W-:Y:S01]  /*0680*/  @!P1 IADD3.X R13, PT, PT, R18, R3, RZ, P0, !PT ;  /* 0x00000003120d9210 */ /* 0x000fe200007fe4ff */
[----:B------:R-:W-:-:S04]  /*0690*/  @P2 IMAD R5, R5, 0x3, RZ ;  /* 0x0000000305052824 */ /* 0x000fc800078e02ff */
[----:B------:R1:W5:Y:S01]  /*06a0*/  @!P1 LDG.E.U8 R9, desc[UR6][R12.64] ;  /* 0x000000060c099981 */ /* 0x000362000c1e1100 */
[----:B------:R-:W2:Y:S01]  /*06b0*/  @P2 LDC.64 R2, c[0x0][0x380] ;  /* 0x0000e000ff022b82 */ /* 0x000ea20000000a00 */
[----:B0-----:R-:W-:-:S05]  /*06c0*/  @P2 IMAD R19, R4, R19, RZ ;  /* 0x0000001304132224 */ /* 0x001fca00078e02ff */
[----:B--2---:R-:W-:Y:S02]  /*06d0*/  @P2 IADD3 R17, P0, P1, R19, R2, R5 ;  /* 0x0000000213112210 */ /* 0x004fe4000791e005 */
[----:B------:R-:W-:-:S04]  /*06e0*/  @P2 SHF.R.S32.HI R2, RZ, 0x1f, R19 ;  /* 0x0000001fff022819 */ /* 0x000fc80000011413 */
[----:B-1----:R-:W-:-:S07]  /*06f0*/  @P2 IADD3.X R16, PT, PT, R2, R3, RZ, P0, P1 ;  /* 0x0000000302102210 */ /* 0x002fce00007e24ff */
.L_x_5:
[----:B------:R-:W-:Y:S05]  /*0700*/  BSYNC.RECONVERGENT B1 ;  /* 0x0000000000017941 */ /* 0x000fea0003800200 */
.L_x_4:
[----:B------:R-:W-:Y:S01]  /*0710*/  IMAD.MOV.U32 R4, RZ, RZ, R14 ;  /* 0x000000ffff047224 */ /* 0x000fe200078e000e */
[----:B------:R-:W-:Y:S01]  /*0720*/  MOV R5, R15 ;  /* 0x0000000f00057202 */ /* 0x000fe20000000f00 */
[----:B------:R-:W-:Y:S01]  /*0730*/  IMAD.MOV.U32 R2, RZ, RZ, R17 ;  /* 0x000000ffff027224 */ /* 0x000fe200078e0011 */
[----:B------:R-:W-:Y:S01]  /*0740*/  MOV R3, R16 ;  /* 0x0000001000037202 */ /* 0x000fe20000000f00 */
[----:B------:R-:W2:Y:S04]  /*0750*/  LD.E.U8 R21, desc[UR6][R6.64+0x2] ;  /* 0x0000020606157980 */ /* 0x000ea8000c101100 */
[----:B------:R-:W3:Y:S04]  /*0760*/  LD.E.U8 R14, desc[UR6][R4.64] ;  /* 0x00000006040e7980 */ /* 0x000ee8000c101100 */
[----:B------:R-:W4:Y:S04]  /*0770*/  LD.E.U8 R20, desc[UR6][R4.64+0x2] ;  /* 0x0000020604147980 */ /* 0x000f28000c101100 */
[----:B------:R0:W4:Y:S04]  /*0780*/  LD.E.U8 R17, desc[UR6][R4.64+0x1] ;  /* 0x0000010604117980 */ /* 0x000128000c101100 */
[----:B------:R-:W4:Y:S04]  /*0790*/  LD.E.U8 R15, desc[UR6][R6.64] ;  /* 0x00000006060f7980 */ /* 0x000f28000c101100 */
[----:B------:R-:W4:Y:S04]  /*07a0*/  LD.E.U8 R16, desc[UR6][R6.64+0x1] ;  /* 0x0000010606107980 */ /* 0x000f28000c101100 */
[----:B------:R-:W4:Y:S04]  /*07b0*/  LD.E.U8 R23, desc[UR6][R2.64+0x2] ;  /* 0x0000020602177980 */ /* 0x000f28000c101100 */
[----:B------:R-:W4:Y:S04]  /*07c0*/  LD.E.U8 R18, desc[UR6][R2.64] ;  /* 0x0000000602127980 */ /* 0x000f28000c101100 */
[----:B------:R1:W4:Y:S04]  /*07d0*/  LD.E.U8 R19, desc[UR6][R2.64+0x1] ;  /* 0x0000010602137980 */ /* 0x000328000c101100 */
[----:B------:R-:W4:Y:S04]  /*07e0*/  LD.E.U8 R24, desc[UR6][R12.64+0x2] ;  /* 0x000002060c187980 */ /* 0x000f28000c101100 */
[----:B------:R-:W4:Y:S01]  /*07f0*/  LD.E.U8 R22, desc[UR6][R12.64+0x1] ;  /* 0x000001060c167980 */ /* 0x000f22000c101100 */
[----:B------:R-:W-:Y:S01]  /*0800*/  FADD R26, -R10, 1 ;  /* 0x3f8000000a1a7421 */ /* 0x000fe20000000100 */
[----:B------:R-:W-:Y:S01]  /*0810*/  FADD R25, -R11, 1 ;  /* 0x3f8000000b197421 */ /* 0x000fe20000000100 */
[----:B-----5:R-:W4:Y:S03]  /*0820*/  I2F.U16 R9, R9 ;  /* 0x0000000900097306 */ /* 0x020f260000101000 */
[-C--:B0-----:R-:W-:Y:S01]  /*0830*/  FMUL R4, R26, R25.reuse ;  /* 0x000000191a047220 */ /* 0x081fe20000400000 */
[C---:B-1----:R-:W-:Y:S01]  /*0840*/  FMUL R2, R10.reuse, R25 ;  /* 0x000000190a027220 */ /* 0x042fe20000400000 */
[----:B------:R-:W-:Y:S01]  /*0850*/  FMUL R10, R10, R11 ;  /* 0x0000000b0a0a7220 */ /* 0x000fe20000400000 */
[----:B--2---:R-:W-:-:S02]  /*0860*/  I2FP.F32.U32 R21, R21 ;  /* 0x0000001500157245 */ /* 0x004fc40000201000 */
[----:B---3--:R-:W-:Y:S01]  /*0870*/  I2FP.F32.U32 R27, R14 ;  /* 0x0000000e001b7245 */ /* 0x008fe20000201000 */
[----:B------:R-:W-:Y:S01]  /*0880*/  FMUL R14, R11, R26 ;  /* 0x0000001a0b0e7220 */ /* 0x000fe20000400000 */
[----:B----4-:R-:W-:Y:S02]  /*0890*/  I2FP.F32.U32 R5, R20 ;  /* 0x0000001400057245 */ /* 0x010fe40000201000 */
[----:B------:R-:W-:-:S03]  /*08a0*/  I2FP.F32.U32 R17, R17 ;  /* 0x0000001100117245 */ /* 0x000fc60000201000 */
[C---:B------:R-:W-:Y:S01]  /*08b0*/  FMUL R5, R14.reuse, R5 ;  /* 0x000000050e057220 */ /* 0x040fe20000400000 */
[C---:B------:R-:W-:Y:S01]  /*08c0*/  FMUL R27, R14.reuse, R27 ;  /* 0x0000001b0e1b7220 */ /* 0x040fe20000400000 */
[----:B------:R-:W-:Y:S01]  /*08d0*/  I2FP.F32.U32 R15, R15 ;  /* 0x0000000f000f7245 */ /* 0x000fe20000201000 */
[----:B------:R-:W-:Y:S01]  /*08e0*/  FMUL R17, R14, R17 ;  /* 0x000000110e117220 */ /* 0x000fe20000400000 */
[----:B------:R-:W-:Y:S01]  /*08f0*/  I2FP.F32.U32 R3, R16 ;  /* 0x0000001000037245 */ /* 0x000fe20000201000 */
[C---:B------:R-:W-:Y:S01]  /*0900*/  FFMA R5, R4.reuse, R21, R5 ;  /* 0x0000001504057223 */ /* 0x040fe20000000005 */
[----:B------:R-:W-:Y:S01]  /*0910*/  I2FP.F32.U32 R23, R23 ;  /* 0x0000001700177245 */ /* 0x000fe20000201000 */
[C---:B------:R-:W-:Y:S02]  /*0920*/  FFMA R15, R4.reuse, R15, R27 ;  /* 0x0000000f040f7223 */ /* 0x040fe4000000001b */
[----:B------:R-:W-:Y:S01]  /*0930*/  FFMA R3, R4, R3, R17 ;  /* 0x0000000304037223 */ /* 0x000fe20000000011 */
[----:B------:R-:W-:Y:S01]  /*0940*/  I2FP.F32.U32 R18, R18 ;  /* 0x0000001200127245 */ /* 0x000fe20000201000 */
[----:B------:R-:W-:Y:S01]  /*0950*/  FFMA R5, R2, R23, R5 ;  /* 0x0000001702057223 */ /* 0x000fe20000000005 */
[----:B------:R-:W-:-:S03]  /*0960*/  I2FP.F32.U32 R19, R19 ;  /* 0x0000001300137245 */ /* 0x000fc60000201000 */
[C---:B------:R-:W-:Y:S01]  /*0970*/  FFMA R15, R2.reuse, R18, R15 ;  /* 0x00000012020f7223 */ /* 0x040fe2000000000f */
[----:B------:R-:W-:Y:S01]  /*0980*/  I2FP.F32.U32 R24, R24 ;  /* 0x0000001800187245 */ /* 0x000fe20000201000 */
[----:B------:R-:W-:Y:S01]  /*0990*/  FFMA R3, R2, R19, R3 ;  /* 0x0000001302037223 */ /* 0x000fe20000000003 */
[----:B------:R-:W-:-:S03]  /*09a0*/  I2FP.F32.U32 R22, R22 ;  /* 0x0000001600167245 */ /* 0x000fc60000201000 */
[C---:B------:R-:W-:Y:S01]  /*09b0*/  FFMA R5, R10.reuse, R24, R5 ;  /* 0x000000180a057223 */ /* 0x040fe20000000005 */
[C---:B------:R-:W-:Y:S01]  /*09c0*/  FFMA R9, R10.reuse, R9, R15 ;  /* 0x000000090a097223 */ /* 0x040fe2000000000f */
[----:B------:R-:W-:Y:S02]  /*09d0*/  FFMA R3, R10, R22, R3 ;  /* 0x000000160a037223 */ /* 0x000fe40000000003 */
[----:B------:R-:W-:Y:S01]  /*09e0*/  FADD R5, R5, 0.5 ;  /* 0x3f00000005057421 */ /* 0x000fe20000000000 */
[----:B------:R-:W-:Y:S01]  /*09f0*/  FADD R9, R9, 0.5 ;  /* 0x3f00000009097421 */ /* 0x000fe20000000000 */
[----:B------:R-:W-:-:S03]  /*0a00*/  FADD R3, R3, 0.5 ;  /* 0x3f00000003037421 */ /* 0x000fc60000000000 */
[----:B------:R0:W1:Y:S08]  /*0a10*/  FRND.FLOOR R6, R9 ;  /* 0x0000000900067307 */ /* 0x0000700000205000 */
[----:B------:R0:W2:Y:S08]  /*0a20*/  FRND.FLOOR R4, R3 ;  /* 0x0000000300047307 */ /* 0x0000b00000205000 */
[----:B-1----:R-:W3:Y:S02]  /*0a30*/  FRND.FLOOR R5, R5 ;  /* 0x0000000500057307 */ /* 0x002ee40000205000 */
.L_x_1:
[----:B------:R-:W-:Y:S05]  /*0a40*/  BSYNC.RECONVERGENT B0 ;  /* 0x0000000000007941 */ /* 0x000fea0003800200 */
.L_x_0:
[----:B------:R-:W1:Y:S01]  /*0a50*/  LDCU UR5, c[0x0][0x3a0] ;  /* 0x00007400ff0577ac */ /* 0x000e620008000800 */
[----:B------:R-:W4:Y:S01]  /*0a60*/  F2I.U32.TRUNC.NTZ R7, R6 ;  /* 0x0000000600077305 */ /* 0x000f22000020f000 */
[----:B0-----:R-:W-:Y:S01]  /*0a70*/  IMAD R3, R0, 0x3, RZ ;  /* 0x0000000300037824 */ /* 0x001fe200078e02ff */
[----:B------:R-:W0:Y:S04]  /*0a80*/  LDCU.64 UR8, c[0x0][0x398] ;  /* 0x00007300ff0877ac */ /* 0x000e280008000a00 */
[----:B------:R-:W-:Y:S02]  /*0a90*/  SHF.R.S32.HI R11, RZ, 0x1f, R3 ;  /* 0x0000001fff0b7819 */ /* 0x000fe40000011403 */
[----:B--2---:R-:W2:Y:S08]  /*0aa0*/  F2I.U32.TRUNC.NTZ R9, R4 ;  /* 0x0000000400097305 */ /* 0x004eb0000020f000 */
[----:B---3--:R-:W3:Y:S01]  /*0ab0*/  F2I.U32.TRUNC.NTZ R5, R5 ;  /* 0x0000000500057305 */ /* 0x008ee2000020f000 */
[----:B-1----:R-:W-:-:S05]  /*0ac0*/  IMAD R8, R8, UR5, RZ ;  /* 0x0000000508087c24 */ /* 0x002fca000f8e02ff */
[----:B0-----:R-:W-:Y:S02]  /*0ad0*/  IADD3 R2, P0, P1, R8, UR8, R3 ;  /* 0x0000000808027c10 */ /* 0x001fe4000f91e003 */
[----:B------:R-:W-:-:S04]  /*0ae0*/  SHF.R.S32.HI R8, RZ, 0x1f, R8 ;  /* 0x0000001fff087819 */ /* 0x000fc80000011408 */
[----:B------:R-:W-:-:S05]  /*0af0*/  IADD3.X R3, PT, PT, R8, UR9, R11, P0, P1 ;  /* 0x0000000908037c10 */ /* 0x000fca00087e240b */
[----:B----4-:R-:W-:Y:S04]  /*0b00*/  STG.E.U8 desc[UR6][R2.64+0x2], R7 ;  /* 0x0000020702007986 */ /* 0x010fe8000c101106 */
[----:B--2---:R-:W-:Y:S04]  /*0b10*/  STG.E.U8 desc[UR6][R2.64+0x1], R9 ;  /* 0x0000010902007986 */ /* 0x004fe8000c101106 */
[----:B---3--:R-:W-:Y:S01]  /*0b20*/  STG.E.U8 desc[UR6][R2.64], R5 ;  /* 0x0000000502007986 */ /* 0x008fe2000c101106 */
[----:B------:R-:W-:Y:S05]  /*0b30*/  EXIT ;  /* 0x000000000000794d */ /* 0x000fea0003800000 */
.L_x_6:
[----:B------:R-:W-:-:S00]  /*0b40*/  BRA `(.L_x_6) ;  /* 0xfffffffc00fc7947 */ /* 0x000fc0000383ffff */
[----:B------:R-:W-:-:S00]  /*0b50*/  NOP ;  /* 0x0000000000007918 */ /* 0x000fc00000000000 */
        /* <DEDUP_REMOVED lines=10> */
.L_x_7:


//--------------------- .nv.shared.reserved.0     --------------------------
	.section	.nv.shared.reserved.0,"aw",@nobits
	.weak		__nv_reservedSMEM_offset_0_alias
	.size		__nv_reservedSMEM_offset_0_alias, 0, 64
	.other		__nv_reservedSMEM_offset_0_alias,@"STO_CUDA_RESERVED_SHARED STV_DEFAULT"
__nv_reservedSMEM_offset_0_alias:
	.zero		0
	.zero		64


//--------------------- .nv.constant0._Z27warp_affine_bilinear_kernelPhiiiS_iiih12AffineMatrix --------------------------
	.section	.nv.constant0._Z27warp_affine_bilinear_kernelPhiiiS_iiih12AffineMatrix,"a",@progbits
	.sectionflags	@""
	.align	4
.nv.constant0._Z27warp_affine_bilinear_kernelPhiiiS_iiih12AffineMatrix:
	.zero		992


//--------------------- SYMBOLS --------------------------

	.type		.nv.reservedSmem.offset0,@object
	.size		.nv.reservedSmem.offset0,0x4
